//
// Generated by NVIDIA NVVM Compiler
//
// Compiler Build ID: CL-36424714
// Cuda compilation tools, release 13.0, V13.0.88
// Based on NVVM 20.0.0
//

.version 9.0
.target sm_100
.address_size 64

	// .globl	_Z3fftPfS_
// _ZZ3fftPfS_E2SA has been demoted
// _ZZ3fftPfS_E4SROT has been demoted

.visible .entry _Z3fftPfS_(
	.param .u64 .ptr .align 1 _Z3fftPfS__param_0,
	.param .u64 .ptr .align 1 _Z3fftPfS__param_1
)
{
	.reg .b32 	%r<44>;
	.reg .b32 	%f<101>;
	.reg .b64 	%rd<8>;
	// demoted variable
	.shared .align 4 .b8 _ZZ3fftPfS_E2SA[512];
	// demoted variable
	.shared .align 4 .b8 _ZZ3fftPfS_E4SROT[256];
	ld.param.u64 	%rd1, [_Z3fftPfS__param_0];
	ld.param.u64 	%rd2, [_Z3fftPfS__param_1];
	cvta.to.global.u64 	%rd3, %rd1;
	cvta.to.global.u64 	%rd4, %rd2;
	mov.u32 	%r1, %tid.x;
	mul.wide.u32 	%rd5, %r1, 4;
	add.s64 	%rd6, %rd4, %rd5;
	ld.global.f32 	%f1, [%rd6];
	shl.b32 	%r2, %r1, 2;
	mov.u32 	%r3, _ZZ3fftPfS_E4SROT;
	add.s32 	%r4, %r3, %r2;
	st.shared.f32 	[%r4], %f1;
	ld.global.f32 	%f2, [%rd6+128];
	st.shared.f32 	[%r4+128], %f2;
	add.s64 	%rd7, %rd3, %rd5;
	ld.global.f32 	%f3, [%rd7];
	mov.u32 	%r5, _ZZ3fftPfS_E2SA;
	add.s32 	%r6, %r5, %r2;
	st.shared.f32 	[%r6], %f3;
	ld.global.f32 	%f4, [%rd7+128];
	st.shared.f32 	[%r6+128], %f4;
	ld.global.f32 	%f5, [%rd7+256];
	st.shared.f32 	[%r6+256], %f5;
	ld.global.f32 	%f6, [%rd7+384];
	st.shared.f32 	[%r6+384], %f6;
	bar.sync 	0;
	shl.b32 	%r7, %r1, 1;
	and.b32  	%r8, %r7, 1984;
	add.s32 	%r9, %r8, %r7;
	shl.b32 	%r10, %r9, 2;
	add.s32 	%r11, %r5, %r10;
	ld.shared.f32 	%f7, [%r11];
	ld.shared.f32 	%f8, [%r11+256];
	add.f32 	%f9, %f7, %f8;
	ld.shared.f32 	%f10, [%r11+4];
	ld.shared.f32 	%f11, [%r11+260];
	add.f32 	%f12, %f10, %f11;
	sub.f32 	%f13, %f7, %f8;
	sub.f32 	%f14, %f10, %f11;
	st.shared.f32 	[%r11], %f9;
	st.shared.f32 	[%r11+4], %f12;
	shl.b32 	%r12, %r1, 3;
	and.b32  	%r13, %r12, 248;
	add.s32 	%r14, %r3, %r13;
	ld.shared.f32 	%f15, [%r14];
	ld.shared.f32 	%f16, [%r14+4];
	mul.f32 	%f17, %f14, %f16;
	fma.rn.f32 	%f18, %f13, %f15, %f17;
	st.shared.f32 	[%r11+256], %f18;
	mul.f32 	%f19, %f14, %f15;
	mul.f32 	%f20, %f13, %f16;
	sub.f32 	%f21, %f19, %f20;
	st.shared.f32 	[%r11+260], %f21;
	bar.sync 	0;
	and.b32  	%r15, %r7, 2016;
	add.s32 	%r16, %r15, %r7;
	shl.b32 	%r17, %r16, 2;
	add.s32 	%r18, %r5, %r17;
	ld.shared.f32 	%f22, [%r18];
	ld.shared.f32 	%f23, [%r18+128];
	add.f32 	%f24, %f22, %f23;
	ld.shared.f32 	%f25, [%r18+4];
	ld.shared.f32 	%f26, [%r18+132];
	add.f32 	%f27, %f25, %f26;
	sub.f32 	%f28, %f22, %f23;
	sub.f32 	%f29, %f25, %f26;
	st.shared.f32 	[%r18], %f24;
	st.shared.f32 	[%r18+4], %f27;
	shl.b32 	%r19, %r1, 4;
	and.b32  	%r20, %r19, 240;
	add.s32 	%r21, %r3, %r20;
	ld.shared.f32 	%f30, [%r21];
	ld.shared.f32 	%f31, [%r21+4];
	mul.f32 	%f32, %f29, %f31;
	fma.rn.f32 	%f33, %f28, %f30, %f32;
	st.shared.f32 	[%r18+128], %f33;
	mul.f32 	%f34, %f29, %f30;
	mul.f32 	%f35, %f28, %f31;
	sub.f32 	%f36, %f34, %f35;
	st.shared.f32 	[%r18+132], %f36;
	bar.sync 	0;
	and.b32  	%r22, %r7, 2032;
	add.s32 	%r23, %r22, %r7;
	shl.b32 	%r24, %r23, 2;
	add.s32 	%r25, %r5, %r24;
	ld.shared.f32 	%f37, [%r25];
	ld.shared.f32 	%f38, [%r25+64];
	add.f32 	%f39, %f37, %f38;
	ld.shared.f32 	%f40, [%r25+4];
	ld.shared.f32 	%f41, [%r25+68];
	add.f32 	%f42, %f40, %f41;
	sub.f32 	%f43, %f37, %f38;
	sub.f32 	%f44, %f40, %f41;
	st.shared.f32 	[%r25], %f39;
	st.shared.f32 	[%r25+4], %f42;
	shl.b32 	%r26, %r1, 5;
	and.b32  	%r27, %r26, 224;
	add.s32 	%r28, %r3, %r27;
	ld.shared.f32 	%f45, [%r28];
	ld.shared.f32 	%f46, [%r28+4];
	mul.f32 	%f47, %f44, %f46;
	fma.rn.f32 	%f48, %f43, %f45, %f47;
	st.shared.f32 	[%r25+64], %f48;
	mul.f32 	%f49, %f44, %f45;
	mul.f32 	%f50, %f43, %f46;
	sub.f32 	%f51, %f49, %f50;
	st.shared.f32 	[%r25+68], %f51;
	bar.sync 	0;
	and.b32  	%r29, %r7, 2040;
	add.s32 	%r30, %r29, %r7;
	shl.b32 	%r31, %r30, 2;
	add.s32 	%r32, %r5, %r31;
	ld.shared.f32 	%f52, [%r32];
	ld.shared.f32 	%f53, [%r32+32];
	add.f32 	%f54, %f52, %f53;
	ld.shared.f32 	%f55, [%r32+4];
	ld.shared.f32 	%f56, [%r32+36];
	add.f32 	%f57, %f55, %f56;
	sub.f32 	%f58, %f52, %f53;
	sub.f32 	%f59, %f55, %f56;
	st.shared.f32 	[%r32], %f54;
	st.shared.f32 	[%r32+4], %f57;
	shl.b32 	%r33, %r1, 6;
	and.b32  	%r34, %r33, 192;
	add.s32 	%r35, %r3, %r34;
	ld.shared.f32 	%f60, [%r35];
	ld.shared.f32 	%f61, [%r35+4];
	mul.f32 	%f62, %f59, %f61;
	fma.rn.f32 	%f63, %f58, %f60, %f62;
	st.shared.f32 	[%r32+32], %f63;
	mul.f32 	%f64, %f59, %f60;
	mul.f32 	%f65, %f58, %f61;
	sub.f32 	%f66, %f64, %f65;
	st.shared.f32 	[%r32+36], %f66;
	bar.sync 	0;
	and.b32  	%r36, %r7, 2044;
	add.s32 	%r37, %r36, %r7;
	shl.b32 	%r38, %r37, 2;
	add.s32 	%r39, %r5, %r38;
	ld.shared.f32 	%f67, [%r39];
	ld.shared.f32 	%f68, [%r39+16];
	add.f32 	%f69, %f67, %f68;
	ld.shared.f32 	%f70, [%r39+4];
	ld.shared.f32 	%f71, [%r39+20];
	add.f32 	%f72, %f70, %f71;
	sub.f32 	%f73, %f67, %f68;
	sub.f32 	%f74, %f70, %f71;
	st.shared.f32 	[%r39], %f69;
	st.shared.f32 	[%r39+4], %f72;
	shl.b32 	%r40, %r1, 7;
	and.b32  	%r41, %r40, 128;
	add.s32 	%r42, %r3, %r41;
	ld.shared.f32 	%f75, [%r42];
	ld.shared.f32 	%f76, [%r42+4];
	mul.f32 	%f77, %f74, %f76;
	fma.rn.f32 	%f78, %f73, %f75, %f77;
	st.shared.f32 	[%r39+16], %f78;
	mul.f32 	%f79, %f74, %f75;
	mul.f32 	%f80, %f73, %f76;
	sub.f32 	%f81, %f79, %f80;
	st.shared.f32 	[%r39+20], %f81;
	bar.sync 	0;
	mad.lo.s32 	%r43, %r1, 12, %r6;
	ld.shared.f32 	%f82, [%r43];
	ld.shared.f32 	%f83, [%r43+8];
	add.f32 	%f84, %f82, %f83;
	ld.shared.f32 	%f85, [%r43+4];
	ld.shared.f32 	%f86, [%r43+12];
	add.f32 	%f87, %f85, %f86;
	sub.f32 	%f88, %f82, %f83;
	sub.f32 	%f89, %f85, %f86;
	st.shared.f32 	[%r43], %f84;
	st.shared.f32 	[%r43+4], %f87;
	ld.shared.f32 	%f90, [_ZZ3fftPfS_E4SROT];
	ld.shared.f32 	%f91, [_ZZ3fftPfS_E4SROT+4];
	mul.f32 	%f92, %f89, %f91;
	fma.rn.f32 	%f93, %f88, %f90, %f92;
	st.shared.f32 	[%r43+8], %f93;
	mul.f32 	%f94, %f89, %f90;
	mul.f32 	%f95, %f88, %f91;
	sub.f32 	%f96, %f94, %f95;
	st.shared.f32 	[%r43+12], %f96;
	bar.sync 	0;
	ld.shared.f32 	%f97, [%r6];
	st.global.f32 	[%rd7], %f97;
	ld.shared.f32 	%f98, [%r6+128];
	st.global.f32 	[%rd7+128], %f98;
	ld.shared.f32 	%f99, [%r6+256];
	st.global.f32 	[%rd7+256], %f99;
	ld.shared.f32 	%f100, [%r6+384];
	st.global.f32 	[%rd7+384], %f100;
	ret;

}


// ===== COMPILED SASS (sm_100) =====

	.target	sm_100

	.elftype	@"ET_EXEC"


//--------------------- .note.nv.tkinfo           --------------------------
	.section	.note.nv.tkinfo,"",@"SHT_NOTE"
	.sectionflags	@"SHF_NOTE_NV_TKINFO"
	.tkinfo
        /*0018*/ 	.word	0x00000002
        /*0030*/ 	.string	""
        /*0030*/ 	.string	"ptxas"
        /*0030*/ 	.string	"Cuda compilation tools, release 13.0, V13.0.88"
        /*0030*/ 	.string	"Build cuda_13.0.r13.0/compiler.36424714_0"
        /*0030*/ 	.string	"-arch sm_100 -m 64 "



//--------------------- .note.nv.cuinfo           --------------------------
	.section	.note.nv.cuinfo,"",@"SHT_NOTE"
	.sectionflags	@"SHF_NOTE_NV_CUINFO"
        /*0018*/ 	.short	0x0002
        /*001a*/ 	.short	0x0064
        /*001c*/ 	.short	0x0082
	.zero		2


//--------------------- .nv.info                  --------------------------
	.section	.nv.info,"",@"SHT_CUDA_INFO"
	.align	4


	//----- nvinfo : EIATTR_REGCOUNT
	.align		4
        /*0000*/ 	.byte	0x04, 0x2f
        /*0002*/ 	.short	(.L_1 - .L_0)
	.align		4
.L_0:
        /*0004*/ 	.word	index@(_Z3fftPfS_)
        /*0008*/ 	.word	0x0000001c


	//----- nvinfo : EIATTR_FRAME_SIZE
	.align		4
.L_1:
        /*000c*/ 	.byte	0x04, 0x11
        /*000e*/ 	.short	(.L_3 - .L_2)
	.align		4
.L_2:
        /*0010*/ 	.word	index@(_Z3fftPfS_)
        /*0014*/ 	.word	0x00000000


	//----- nvinfo : EIATTR_MIN_STACK_SIZE
	.align		4
.L_3:
        /*0018*/ 	.byte	0x04, 0x12
        /*001a*/ 	.short	(.L_5 - .L_4)
	.align		4
.L_4:
        /*001c*/ 	.word	index@(_Z3fftPfS_)
        /*0020*/ 	.word	0x00000000
.L_5:


//--------------------- .nv.compat                --------------------------
	.section	.nv.compat,"",@"SHT_CUDA_COMPAT_INFO"
	.align	4
        /*0000*/ 	.byte	0x02, 0x09, 0x00, 0x00, 0x02, 0x02, 0x01, 0x00, 0x02, 0x05, 0x05, 0x00, 0x03, 0x07, 0x01, 0x01
        /*0010*/ 	.byte	0x02, 0x03, 0x00, 0x00, 0x02, 0x06, 0x01, 0x00, 0x04, 0x0b, 0x08, 0x00, 0x09, 0x00, 0x00, 0x00
        /*0020*/ 	.byte	0x00, 0x00, 0x00, 0x00


//--------------------- .nv.info._Z3fftPfS_       --------------------------
	.section	.nv.info._Z3fftPfS_,"",@"SHT_CUDA_INFO"
	.sectionflags	@""
	.align	4


	//----- nvinfo : EIATTR_CUDA_API_VERSION
	.align		4
        /*0000*/ 	.byte	0x04, 0x37
        /*0002*/ 	.short	(.L_7 - .L_6)
.L_6:
        /*0004*/ 	.word	0x00000082


	//----- nvinfo : EIATTR_KPARAM_INFO
	.align		4
.L_7:
        /*0008*/ 	.byte	0x04, 0x17
        /*000a*/ 	.short	(.L_9 - .L_8)
.L_8:
        /*000c*/ 	.word	0x00000000
        /*0010*/ 	.short	0x0001
        /*0012*/ 	.short	0x0008
        /*0014*/ 	.byte	0x00, 0xf5, 0x21, 0x00


	//----- nvinfo : EIATTR_KPARAM_INFO
	.align		4
.L_9:
        /*0018*/ 	.byte	0x04, 0x17
        /*001a*/ 	.short	(.L_11 - .L_10)
.L_10:
        /*001c*/ 	.word	0x00000000
        /*0020*/ 	.short	0x0000
        /*0022*/ 	.short	0x0000
        /*0024*/ 	.byte	0x00, 0xf5, 0x21, 0x00


	//----- nvinfo : EIATTR_SPARSE_MMA_MASK
	.align		4
.L_11:
        /*0028*/ 	.byte	0x03, 0x50
        /*002a*/ 	.short	0x0000


	//----- nvinfo : EIATTR_MAXREG_COUNT
	.align		4
        /*002c*/ 	.byte	0x03, 0x1b
        /*002e*/ 	.short	0x00ff


	//----- nvinfo : EIATTR_NUM_BARRIERS
	.align		4
        /*0030*/ 	.byte	0x02, 0x4c
        /*0032*/ 	.byte	0x01
	.zero		1


	//----- nvinfo : EIATTR_MERCURY_ISA_VERSION
	.align		4
        /*0034*/ 	.byte	0x03, 0x5f
        /*0036*/ 	.short	0x0101


	//----- nvinfo : EIATTR_VRC_CTA_INIT_COUNT
	.align		4
        /*0038*/ 	.byte	0x02, 0x4a
	.zero		1
	.zero		1


	//----- nvinfo : EIATTR_EXIT_INSTR_OFFSETS
	.align		4
        /*003c*/ 	.byte	0x04, 0x1c
        /*003e*/ 	.short	(.L_13 - .L_12)


	//   ....[0]....
.L_12:
        /*0040*/ 	.word	0x00000960


	//----- nvinfo : EIATTR_CBANK_PARAM_SIZE
	.align		4
.L_13:
        /*0044*/ 	.byte	0x03, 0x19
        /*0046*/ 	.short	0x0010


	//----- nvinfo : EIATTR_PARAM_CBANK
	.align		4
        /*0048*/ 	.byte	0x04, 0x0a
        /*004a*/ 	.short	(.L_15 - .L_14)
	.align		4
.L_14:
        /*004c*/ 	.word	index@(.nv.constant0._Z3fftPfS_)
        /*0050*/ 	.short	0x0380
        /*0052*/ 	.short	0x0010


	//----- nvinfo : EIATTR_SW_WAR
	.align		4
.L_15:
        /*0054*/ 	.byte	0x04, 0x36
        /*0056*/ 	.short	(.L_17 - .L_16)
.L_16:
        /*0058*/ 	.word	0x00000008
.L_17:


//--------------------- .nv.callgraph             --------------------------
	.section	.nv.callgraph,"",@"SHT_CUDA_CALLGRAPH"
	.align	4
	.sectionentsize	8
	.align		4
        /*0000*/ 	.word	0x00000000
	.align		4
        /*0004*/ 	.word	0xffffffff
	.align		4
        /*0008*/ 	.word	0x00000000
	.align		4
        /*000c*/ 	.word	0xfffffffe
	.align		4
        /*0010*/ 	.word	0x00000000
	.align		4
        /*0014*/ 	.word	0xfffffffd
	.align		4
        /*0018*/ 	.word	0x00000000
	.align		4
        /*001c*/ 	.word	0xfffffffc


//--------------------- .text._Z3fftPfS_          --------------------------
	.section	.text._Z3fftPfS_,"ax",@progbits
	.align	128
        .global         _Z3fftPfS_
        .type           _Z3fftPfS_,@function
        .size           _Z3fftPfS_,(.L_x_1 - _Z3fftPfS_)
        .other          _Z3fftPfS_,@"STO_CUDA_ENTRY STV_DEFAULT"
_Z3fftPfS_:
.text._Z3fftPfS_:
[----:B------:R-:W-:Y:S01]  /*0000*/  LDC R1, c[0x0][0x37c] ;  /* 0x0000df00ff017b82 */ /* 0x000fe20000000800 */
[----:B------:R-:W0:Y:S07]  /*0010*/  S2R R0, SR_TID.X ;  /* 0x0000000000007919 */ /* 0x000e2e0000002100 */
[----:B------:R-:W0:Y:S01]  /*0020*/  LDC.64 R6, c[0x0][0x388] ;  /* 0x0000e200ff067b82 */ /* 0x000e220000000a00 */
[----:B------:R-:W1:Y:S07]  /*0030*/  LDCU.64 UR8, c[0x0][0x358] ;  /* 0x00006b00ff0877ac */ /* 0x000e6e0008000a00 */
[----:B------:R-:W2:Y:S01]  /*0040*/  LDC.64 R2, c[0x0][0x380] ;  /* 0x0000e000ff027b82 */ /* 0x000ea20000000a00 */
[----:B0-----:R-:W-:-:S04]  /*0050*/  IMAD.WIDE.U32 R6, R0, 0x4, R6 ;  /* 0x0000000400067825 */ /* 0x001fc800078e0006 */
[C---:B--2---:R-:W-:Y:S01]  /*0060*/  IMAD.WIDE.U32 R2, R0.reuse, 0x4, R2 ;  /* 0x0000000400027825 */ /* 0x044fe200078e0002 */
[----:B-1----:R-:W2:Y:S04]  /*0070*/  LDG.E R8, desc[UR8][R6.64] ;  /* 0x0000000806087981 */ /* 0x002ea8000c1e1900 */
[----:B------:R0:W3:Y:S04]  /*0080*/  LDG.E R10, desc[UR8][R6.64+0x80] ;  /* 0x00008008060a7981 */ /* 0x0000e8000c1e1900 */
[----:B------:R-:W4:Y:S04]  /*0090*/  LDG.E R12, desc[UR8][R2.64] ;  /* 0x00000008020c7981 */ /* 0x000f28000c1e1900 */
[----:B------:R-:W5:Y:S04]  /*00a0*/  LDG.E R14, desc[UR8][R2.64+0x80] ;  /* 0x00008008020e7981 */ /* 0x000f68000c1e1900 */
[----:B------:R-:W5:Y:S04]  /*00b0*/  LDG.E R16, desc[UR8][R2.64+0x100] ;  /* 0x0001000802107981 */ /* 0x000f68000c1e1900 */
[----:B------:R-:W5:Y:S01]  /*00c0*/  LDG.E R18, desc[UR8][R2.64+0x180] ;  /* 0x0001800802127981 */ /* 0x000f62000c1e1900 */
[----:B------:R-:W1:Y:S01]  /*00d0*/  S2UR UR6, SR_CgaCtaId ;  /* 0x00000000000679c3 */ /* 0x000e620000008800 */
[----:B------:R-:W-:Y:S01]  /*00e0*/  UMOV UR4, 0x400 ;  /* 0x0000040000047882 */ /* 0x000fe20000000000 */
[C---:B------:R-:W-:Y:S01]  /*00f0*/  SHF.L.U32 R4, R0.reuse, 0x1, RZ ;  /* 0x0000000100047819 */ /* 0x040fe200000006ff */
[----:B------:R-:W-:Y:S01]  /*0100*/  UIADD3 UR5, UPT, UPT, UR4, 0x200, URZ ;  /* 0x0000020004057890 */ /* 0x000fe2000fffe0ff */
[----:B0-----:R-:W-:-:S02]  /*0110*/  SHF.L.U32 R6, R0, 0x3, RZ ;  /* 0x0000000300067819 */ /* 0x001fc400000006ff */
[----:B------:R-:W-:Y:S02]  /*0120*/  LOP3.LUT R9, R4, 0x7c0, RZ, 0xc0, !PT ;  /* 0x000007c004097812 */ /* 0x000fe400078ec0ff */
[----:B------:R-:W-:Y:S02]  /*0130*/  LOP3.LUT R6, R6, 0xf8, RZ, 0xc0, !PT ;  /* 0x000000f806067812 */ /* 0x000fe400078ec0ff */
[C---:B------:R-:W-:Y:S02]  /*0140*/  IADD3 R9, PT, PT, R4.reuse, R9, RZ ;  /* 0x0000000904097210 */ /* 0x040fe40007ffe0ff */
[----:B------:R-:W-:-:S04]  /*0150*/  LOP3.LUT R13, R4, 0x7e0, RZ, 0xc0, !PT ;  /* 0x000007e0040d7812 */ /* 0x000fc800078ec0ff */
[----:B------:R-:W-:Y:S01]  /*0160*/  IADD3 R13, PT, PT, R4, R13, RZ ;  /* 0x0000000d040d7210 */ /* 0x000fe20007ffe0ff */
[----:B-1----:R-:W-:Y:S02]  /*0170*/  ULEA UR5, UR6, UR5, 0x18 ;  /* 0x0000000506057291 */ /* 0x002fe4000f8ec0ff */
[----:B------:R-:W-:-:S04]  /*0180*/  ULEA UR4, UR6, UR4, 0x18 ;  /* 0x0000000406047291 */ /* 0x000fc8000f8ec0ff */
[C---:B------:R-:W-:Y:S02]  /*0190*/  LEA R7, R0.reuse, UR5, 0x2 ;  /* 0x0000000500077c11 */ /* 0x040fe4000f8e10ff */
[----:B------:R-:W-:Y:S02]  /*01a0*/  LEA R5, R0, UR4, 0x2 ;  /* 0x0000000400057c11 */ /* 0x000fe4000f8e10ff */
[----:B------:R-:W-:Y:S02]  /*01b0*/  LEA R9, R9, UR4, 0x2 ;  /* 0x0000000409097c11 */ /* 0x000fe4000f8e10ff */
[----:B------:R-:W-:Y:S01]  /*01c0*/  LEA R13, R13, UR4, 0x2 ;  /* 0x000000040d0d7c11 */ /* 0x000fe2000f8e10ff */
[----:B--2---:R-:W-:Y:S04]  /*01d0*/  STS [R7], R8 ;  /* 0x0000000807007388 */ /* 0x004fe80000000800 */
[----:B---3--:R-:W-:Y:S04]  /*01e0*/  STS [R7+0x80], R10 ;  /* 0x0000800a07007388 */ /* 0x008fe80000000800 */
[----:B----4-:R-:W-:Y:S04]  /*01f0*/  STS [R5], R12 ;  /* 0x0000000c05007388 */ /* 0x010fe80000000800 */
[----:B-----5:R-:W-:Y:S04]  /*0200*/  STS [R5+0x80], R14 ;  /* 0x0000800e05007388 */ /* 0x020fe80000000800 */
[----:B------:R-:W-:Y:S04]  /*0210*/  STS [R5+0x100], R16 ;  /* 0x0001001005007388 */ /* 0x000fe80000000800 */
[----:B------:R-:W-:Y:S01]  /*0220*/  STS [R5+0x180], R18 ;  /* 0x0001801205007388 */ /* 0x000fe20000000800 */
[----:B------:R-:W-:Y:S06]  /*0230*/  BAR.SYNC.DEFER_BLOCKING 0x0 ;  /* 0x0000000000007b1d */ /* 0x000fec0000010000 */
[----:B------:R-:W-:Y:S04]  /*0240*/  LDS.64 R20, [R9] ;  /* 0x0000000009147984 */ /* 0x000fe80000000a00 */
[----:B------:R-:W0:Y:S02]  /*0250*/  LDS.64 R22, [R9+0x100] ;  /* 0x0001000009167984 */ /* 0x000e240000000a00 */
[C-C-:B0-----:R-:W-:Y:S01]  /*0260*/  FADD R24, R20.reuse, R22.reuse ;  /* 0x0000001614187221 */ /* 0x141fe20000000000 */
[C-C-:B------:R-:W-:Y:S01]  /*0270*/  FADD R25, R21.reuse, R23.reuse ;  /* 0x0000001715197221 */ /* 0x140fe20000000000 */
[----:B------:R-:W-:Y:S01]  /*0280*/  FADD R21, R21, -R23 ;  /* 0x8000001715157221 */ /* 0x000fe20000000000 */
[----:B------:R-:W-:-:S03]  /*0290*/  FADD R20, R20, -R22 ;  /* 0x8000001614147221 */ /* 0x000fc60000000000 */
[----:B------:R-:W-:Y:S04]  /*02a0*/  STS.64 [R9], R24 ;  /* 0x0000001809007388 */ /* 0x000fe80000000a00 */
[----:B------:R-:W0:Y:S02]  /*02b0*/  LDS.64 R6, [R6+UR5] ;  /* 0x0000000506067984 */ /* 0x000e240008000a00 */
[-C--:B0-----:R-:W-:Y:S01]  /*02c0*/  FMUL R11, R21, R7.reuse ;  /* 0x00000007150b7220 */ /* 0x081fe20000400000 */
[----:B------:R-:W-:-:S03]  /*02d0*/  FMUL R8, R20, R7 ;  /* 0x0000000714087220 */ /* 0x000fc60000400000 */
[-C--:B------:R-:W-:Y:S01]  /*02e0*/  FFMA R20, R20, R6.reuse, R11 ;  /* 0x0000000614147223 */ /* 0x080fe2000000000b */
[----:B------:R-:W-:Y:S01]  /*02f0*/  FFMA R21, R21, R6, -R8 ;  /* 0x0000000615157223 */ /* 0x000fe20000000808 */
[----:B------:R-:W-:-:S04]  /*0300*/  SHF.L.U32 R6, R0, 0x4, RZ ;  /* 0x0000000400067819 */ /* 0x000fc800000006ff */
[----:B------:R-:W-:Y:S01]  /*0310*/  STS.64 [R9+0x100], R20 ;  /* 0x0001001409007388 */ /* 0x000fe20000000a00 */
[----:B------:R-:W-:Y:S01]  /*0320*/  LOP3.LUT R6, R6, 0xf0, RZ, 0xc0, !PT ;  /* 0x000000f006067812 */ /* 0x000fe200078ec0ff */
[----:B------:R-:W-:Y:S06]  /*0330*/  BAR.SYNC.DEFER_BLOCKING 0x0 ;  /* 0x0000000000007b1d */ /* 0x000fec0000010000 */
[----:B------:R-:W-:Y:S04]  /*0340*/  LDS.64 R10, [R13] ;  /* 0x000000000d0a7984 */ /* 0x000fe80000000a00 */
[----:B------:R-:W0:Y:S02]  /*0350*/  LDS.64 R14, [R13+0x80] ;  /* 0x000080000d0e7984 */ /* 0x000e240000000a00 */
[C-C-:B0-----:R-:W-:Y:S01]  /*0360*/  FADD R16, R10.reuse, R14.reuse ;  /* 0x0000000e0a107221 */ /* 0x141fe20000000000 */
[C-C-:B------:R-:W-:Y:S01]  /*0370*/  FADD R17, R11.reuse, R15.reuse ;  /* 0x0000000f0b117221 */ /* 0x140fe20000000000 */
[----:B------:R-:W-:Y:S01]  /*0380*/  FADD R11, R11, -R15 ;  /* 0x8000000f0b0b7221 */ /* 0x000fe20000000000 */
[----:B------:R-:W-:Y:S01]  /*0390*/  FADD R10, R10, -R14 ;  /* 0x8000000e0a0a7221 */ /* 0x000fe20000000000 */
[----:B------:R-:W-:-:S02]  /*03a0*/  LOP3.LUT R15, R4, 0x7f0, RZ, 0xc0, !PT ;  /* 0x000007f0040f7812 */ /* 0x000fc400078ec0ff */
[----:B------:R-:W-:Y:S02]  /*03b0*/  STS.64 [R13], R16 ;  /* 0x000000100d007388 */ /* 0x000fe40000000a00 */
[----:B------:R-:W-:Y:S02]  /*03c0*/  IADD3 R15, PT, PT, R4, R15, RZ ;  /* 0x0000000f040f7210 */ /* 0x000fe40007ffe0ff */
[----:B------:R-:W0:Y:S02]  /*03d0*/  LDS.64 R6, [R6+UR5] ;  /* 0x0000000506067984 */ /* 0x000e240008000a00 */
[----:B------:R-:W-:Y:S01]  /*03e0*/  LEA R15, R15, UR4, 0x2 ;  /* 0x000000040f0f7c11 */ /* 0x000fe2000f8e10ff */
[-C--:B0-----:R-:W-:Y:S01]  /*03f0*/  FMUL R9, R11, R7.reuse ;  /* 0x000000070b097220 */ /* 0x081fe20000400000 */
[----:B------:R-:W-:-:S03]  /*0400*/  FMUL R8, R10, R7 ;  /* 0x000000070a087220 */ /* 0x000fc60000400000 */
[-C--:B------:R-:W-:Y:S01]  /*0410*/  FFMA R10, R10, R6.reuse, R9 ;  /* 0x000000060a0a7223 */ /* 0x080fe20000000009 */
[----:B------:R-:W-:Y:S01]  /*0420*/  FFMA R11, R11, R6, -R8 ;  /* 0x000000060b0b7223 */ /* 0x000fe20000000808 */
[----:B------:R-:W-:-:S04]  /*0430*/  SHF.L.U32 R6, R0, 0x5, RZ ;  /* 0x0000000500067819 */ /* 0x000fc800000006ff */
[----:B------:R0:W-:Y:S01]  /*0440*/  STS.64 [R13+0x80], R10 ;  /* 0x0000800a0d007388 */ /* 0x0001e20000000a00 */
[----:B------:R-:W-:Y:S01]  /*0450*/  LOP3.LUT R6, R6, 0xe0, RZ, 0xc0, !PT ;  /* 0x000000e006067812 */ /* 0x000fe200078ec0ff */
[----:B------:R-:W-:Y:S01]  /*0460*/  BAR.SYNC.DEFER_BLOCKING 0x0 ;  /* 0x0000000000007b1d */ /* 0x000fe20000010000 */
[----:B0-----:R-:W-:-:S04]  /*0470*/  LOP3.LUT R13, R4, 0x7f8, RZ, 0xc0, !PT ;  /* 0x000007f8040d7812 */ /* 0x001fc800078ec0ff */
[----:B------:R-:W-:-:S04]  /*0480*/  IADD3 R13, PT, PT, R4, R13, RZ ;  /* 0x0000000d040d7210 */ /* 0x000fc80007ffe0ff */
[----:B------:R-:W-:Y:S01]  /*0490*/  LEA R13, R13, UR4, 0x2 ;  /* 0x000000040d0d7c11 */ /* 0x000fe2000f8e10ff */
        /* <DEDUP_REMOVED lines=17> */
[----:B------:R-:W-:Y:S02]  /*05b0*/  IADD3 R15, PT, PT, R4, R15, RZ ;  /* 0x0000000f040f7210 */ /* 0x000fe40007ffe0ff */
[C---:B------:R-:W-:Y:S01]  /*05c0*/  SHF.L.U32 R4, R0.reuse, 0x7, RZ ;  /* 0x0000000700047819 */ /* 0x040fe200000006ff */
[----:B------:R-:W-:Y:S01]  /*05d0*/  IMAD R0, R0, 0xc, R5 ;  /* 0x0000000c00007824 */ /* 0x000fe200078e0205 */
[----:B------:R-:W-:Y:S02]  /*05e0*/  LEA R15, R15, UR4, 0x2 ;  /* 0x000000040f0f7c11 */ /* 0x000fe4000f8e10ff */
[----:B------:R-:W-:Y:S01]  /*05f0*/  LOP3.LUT R4, R4, 0x80, RZ, 0xc0, !PT ;  /* 0x0000008004047812 */ /* 0x000fe200078ec0ff */
        /* <DEDUP_REMOVED lines=11> */
[----:B------:R-:W-:-:S05]  /*06b0*/  FFMA R11, R11, R6, -R8 ;  /* 0x000000060b0b7223 */ /* 0x000fca0000000808 */
[----:B------:R-:W-:Y:S01]  /*06c0*/  STS.64 [R13+0x20], R10 ;  /* 0x0000200a0d007388 */ /* 0x000fe20000000a00 */
        /* <DEDUP_REMOVED lines=15> */
[----:B------:R-:W-:Y:S04]  /*07c0*/  LDS R8, [R0] ;  /* 0x0000000000087984 */ /* 0x000fe80000000800 */
[----:B------:R-:W0:Y:S04]  /*07d0*/  LDS R9, [R0+0x8] ;  /* 0x0000080000097984 */ /* 0x000e280000000800 */
[----:B------:R-:W-:Y:S04]  /*07e0*/  LDS R4, [R0+0x4] ;  /* 0x0000040000047984 */ /* 0x000fe80000000800 */
[----:B------:R-:W1:Y:S01]  /*07f0*/  LDS R13, [R0+0xc] ;  /* 0x00000c00000d7984 */ /* 0x000e620000000800 */
[C-C-:B0-----:R-:W-:Y:S01]  /*0800*/  FADD R11, R8.reuse, R9.reuse ;  /* 0x00000009080b7221 */ /* 0x141fe20000000000 */
[----:B------:R-:W-:-:S04]  /*0810*/  FADD R8, R8, -R9 ;  /* 0x8000000908087221 */ /* 0x000fc80000000000 */
[----:B------:R-:W-:Y:S01]  /*0820*/  STS [R0], R11 ;  /* 0x0000000b00007388 */ /* 0x000fe20000000800 */
[C-C-:B-1----:R-:W-:Y:S01]  /*0830*/  FADD R17, R4.reuse, R13.reuse ;  /* 0x0000000d04117221 */ /* 0x142fe20000000000 */
[----:B------:R-:W-:-:S04]  /*0840*/  FADD R4, R4, -R13 ;  /* 0x8000000d04047221 */ /* 0x000fc80000000000 */
[----:B------:R-:W-:Y:S04]  /*0850*/  STS [R0+0x4], R17 ;  /* 0x0000041100007388 */ /* 0x000fe80000000800 */
[----:B------:R-:W0:Y:S02]  /*0860*/  LDS.64 R18, [UR4+0x200] ;  /* 0x00020004ff127984 */ /* 0x000e240008000a00 */
[-C--:B0-----:R-:W-:Y:S01]  /*0870*/  FMUL R7, R4, R19.reuse ;  /* 0x0000001304077220 */ /* 0x081fe20000400000 */
[----:B------:R-:W-:-:S03]  /*0880*/  FMUL R19, R8, R19 ;  /* 0x0000001308137220 */ /* 0x000fc60000400000 */
[-C--:B------:R-:W-:Y:S01]  /*0890*/  FFMA R7, R8, R18.reuse, R7 ;  /* 0x0000001208077223 */ /* 0x080fe20000000007 */
[----:B------:R-:W-:-:S04]  /*08a0*/  FFMA R19, R4, R18, -R19 ;  /* 0x0000001204137223 */ /* 0x000fc80000000813 */
[----:B------:R-:W-:Y:S04]  /*08b0*/  STS [R0+0x8], R7 ;  /* 0x0000080700007388 */ /* 0x000fe80000000800 */
[----:B------:R-:W-:Y:S01]  /*08c0*/  STS [R0+0xc], R19 ;  /* 0x00000c1300007388 */ /* 0x000fe20000000800 */
[----:B------:R-:W-:Y:S06]  /*08d0*/  BAR.SYNC.DEFER_BLOCKING 0x0 ;  /* 0x0000000000007b1d */ /* 0x000fec0000010000 */
[----:B------:R-:W0:Y:S04]  /*08e0*/  LDS R9, [R5] ;  /* 0x0000000005097984 */ /* 0x000e280000000800 */
[----:B------:R-:W1:Y:S04]  /*08f0*/  LDS R11, [R5+0x80] ;  /* 0x00008000050b7984 */ /* 0x000e680000000800 */
[----:B------:R-:W2:Y:S04]  /*0900*/  LDS R13, [R5+0x100] ;  /* 0x00010000050d7984 */ /* 0x000ea80000000800 */
[----:B------:R-:W3:Y:S04]  /*0910*/  LDS R15, [R5+0x180] ;  /* 0x00018000050f7984 */ /* 0x000ee80000000800 */
[----:B0-----:R-:W-:Y:S04]  /*0920*/  STG.E desc[UR8][R2.64], R9 ;  /* 0x0000000902007986 */ /* 0x001fe8000c101908 */
[----:B-1----:R-:W-:Y:S04]  /*0930*/  STG.E desc[UR8][R2.64+0x80], R11 ;  /* 0x0000800b02007986 */ /* 0x002fe8000c101908 */
[----:B--2---:R-:W-:Y:S04]  /*0940*/  STG.E desc[UR8][R2.64+0x100], R13 ;  /* 0x0001000d02007986 */ /* 0x004fe8000c101908 */
[----:B---3--:R-:W-:Y:S01]  /*0950*/  STG.E desc[UR8][R2.64+0x180], R15 ;  /* 0x0001800f02007986 */ /* 0x008fe2000c101908 */
[----:B------:R-:W-:Y:S05]  /*0960*/  EXIT ;  /* 0x000000000000794d */ /* 0x000fea0003800000 */
.L_x_0:
[----:B------:R-:W-:-:S00]  /*0970*/  BRA `(.L_x_0) ;  /* 0xfffffffc00fc7947 */ /* 0x000fc0000383ffff */
[----:B------:R-:W-:-:S00]  /*0980*/  NOP ;  /* 0x0000000000007918 */ /* 0x000fc00000000000 */
[----:B------:R-:W-:-:S00]  /*0990*/  NOP ;  /* 0x0000000000007918 */ /* 0x000fc00000000000 */
[----:B------:R-:W-:-:S00]  /*09a0*/  NOP ;  /* 0x0000000000007918 */ /* 0x000fc00000000000 */
[----:B------:R-:W-:-:S00]  /*09b0*/  NOP ;  /* 0x0000000000007918 */ /* 0x000fc00000000000 */
[----:B------:R-:W-:-:S00]  /*09c0*/  NOP ;  /* 0x0000000000007918 */ /* 0x000fc00000000000 */
[----:B------:R-:W-:-:S00]  /*09d0*/  NOP ;  /* 0x0000000000007918 */ /* 0x000fc00000000000 */
[----:B------:R-:W-:-:S00]  /*09e0*/  NOP ;  /* 0x0000000000007918 */ /* 0x000fc00000000000 */
[----:B------:R-:W-:-:S00]  /*09f0*/  NOP ;  /* 0x0000000000007918 */ /* 0x000fc00000000000 */
.L_x_1:


//--------------------- .nv.shared._Z3fftPfS_     --------------------------
	.section	.nv.shared._Z3fftPfS_,"aw",@nobits
	.sectionflags	@""
	.align	4
.nv.shared._Z3fftPfS_:
	.zero		1792


//--------------------- .nv.shared.reserved.0     --------------------------
	.section	.nv.shared.reserved.0,"aw",@nobits
	.weak		__nv_reservedSMEM_offset_0_alias
	.size		__nv_reservedSMEM_offset_0_alias, 0, 64
	.other		__nv_reservedSMEM_offset_0_alias,@"STO_CUDA_RESERVED_SHARED STV_DEFAULT"
__nv_reservedSMEM_offset_0_alias:
	.zero		0
	.zero		64


//--------------------- .nv.constant0._Z3fftPfS_  --------------------------
	.section	.nv.constant0._Z3fftPfS_,"a",@progbits
	.sectionflags	@""
	.align	4
.nv.constant0._Z3fftPfS_:
	.zero		912


//--------------------- SYMBOLS --------------------------

	.type		.nv.reservedSmem.offset0,@object
	.size		.nv.reservedSmem.offset0,0x4
	.type		.nv.reservedSmem.cap,@object
	.size		.nv.reservedSmem.cap,0x4
